	.headerflags	@"EF_CUDA_TEXMODE_UNIFIED EF_CUDA_64BIT_ADDRESS EF_CUDA_ACCELERATORS EF_CUDA_SM90 EF_CUDA_VIRTUAL_SM(EF_CUDA_SM90)"
	.elftype	@"ET_EXEC"


//--------------------- .nv.info                  --------------------------
	.section	.nv.info,"",@"SHT_CUDA_INFO"
	.align	4


	//----- nvinfo : EIATTR_REGCOUNT
	.align		4
        /*0000*/ 	.byte	0x04, 0x2f
        /*0002*/ 	.short	(.L_1 - .L_0)
	.align		4
.L_0:
        /*0004*/ 	.word	index@(triton_poi_fused_mul_sigmoid_25)
        /*0008*/ 	.word	0x00000018


	//----- nvinfo : EIATTR_MIN_STACK_SIZE
	.align		4
.L_1:
        /*000c*/ 	.byte	0x04, 0x12
        /*000e*/ 	.short	(.L_3 - .L_2)
	.align		4
.L_2:
        /*0010*/ 	.word	index@(triton_poi_fused_mul_sigmoid_25)
        /*0014*/ 	.word	0x00000000


	//----- nvinfo : EIATTR_FRAME_SIZE
	.align		4
.L_3:
        /*0018*/ 	.byte	0x04, 0x11
        /*001a*/ 	.short	(.L_5 - .L_4)
	.align		4
.L_4:
        /*001c*/ 	.word	index@(triton_poi_fused_mul_sigmoid_25)
        /*0020*/ 	.word	0x00000000


	//----- nvinfo : EIATTR_MIN_STACK_SIZE
	.align		4
.L_5:
        /*0024*/ 	.byte	0x04, 0x12
        /*0026*/ 	.short	(.L_7 - .L_6)
	.align		4
.L_6:
        /*0028*/ 	.word	index@(triton_poi_fused_mul_sigmoid_25)
        /*002c*/ 	.word	0x00000000
.L_7:


//--------------------- .nv.info.triton_poi_fused_mul_sigmoid_25 --------------------------
	.section	.nv.info.triton_poi_fused_mul_sigmoid_25,"",@"SHT_CUDA_INFO"
	.sectionflags	@""
	.align	4


	//----- nvinfo : EIATTR_CUDA_API_VERSION
	.align		4
        /*0000*/ 	.byte	0x04, 0x37
        /*0002*/ 	.short	(.L_9 - .L_8)
.L_8:
        /*0004*/ 	.word	0x0000007c


	//----- nvinfo : EIATTR_KPARAM_INFO
	.align		4
.L_9:
        /*0008*/ 	.byte	0x04, 0x17
        /*000a*/ 	.short	(.L_11 - .L_10)
.L_10:
        /*000c*/ 	.word	0x00000000
        /*0010*/ 	.short	0x0002
        /*0012*/ 	.short	0x0010
        /*0014*/ 	.byte	0x00, 0xf0, 0x11, 0x00


	//----- nvinfo : EIATTR_KPARAM_INFO
	.align		4
.L_11:
        /*0018*/ 	.byte	0x04, 0x17
        /*001a*/ 	.short	(.L_13 - .L_12)
.L_12:
        /*001c*/ 	.word	0x00000000
        /*0020*/ 	.short	0x0001
        /*0022*/ 	.short	0x0008
        /*0024*/ 	.byte	0x00, 0xf4, 0x21, 0x00


	//----- nvinfo : EIATTR_KPARAM_INFO
	.align		4
.L_13:
        /*0028*/ 	.byte	0x04, 0x17
        /*002a*/ 	.short	(.L_15 - .L_14)
.L_14:
        /*002c*/ 	.word	0x00000000
        /*0030*/ 	.short	0x0000
        /*0032*/ 	.short	0x0000
        /*0034*/ 	.byte	0x00, 0xf4, 0x21, 0x00


	//----- nvinfo : EIATTR_SPARSE_MMA_MASK
	.align		4
.L_15:
        /*0038*/ 	.byte	0x03, 0x50
        /*003a*/ 	.short	0x0000


	//----- nvinfo : EIATTR_MAXREG_COUNT
	.align		4
        /*003c*/ 	.byte	0x03, 0x1b
        /*003e*/ 	.short	0x00ff


	//----- nvinfo : EIATTR_EXIT_INSTR_OFFSETS
	.align		4
        /*0040*/ 	.byte	0x04, 0x1c
        /*0042*/ 	.short	(.L_17 - .L_16)


	//   ....[0]....
.L_16:
        /*0044*/ 	.word	0x000007d0


	//----- nvinfo : EIATTR_REQNTID
	.align		4
.L_17:
        /*0048*/ 	.byte	0x04, 0x10
        /*004a*/ 	.short	(.L_19 - .L_18)
.L_18:
        /*004c*/ 	.word	0x00000080
        /*0050*/ 	.word	0x00000001
        /*0054*/ 	.word	0x00000001


	//----- nvinfo : EIATTR_CBANK_PARAM_SIZE
	.align		4
.L_19:
        /*0058*/ 	.byte	0x03, 0x19
        /*005a*/ 	.short	0x0014


	//----- nvinfo : EIATTR_PARAM_CBANK
	.align		4
        /*005c*/ 	.byte	0x04, 0x0a
        /*005e*/ 	.short	(.L_21 - .L_20)
	.align		4
.L_20:
        /*0060*/ 	.word	index@(.nv.constant0.triton_poi_fused_mul_sigmoid_25)
        /*0064*/ 	.short	0x0210
        /*0066*/ 	.short	0x0014


	//----- nvinfo : EIATTR_SW_WAR
	.align		4
.L_21:
        /*0068*/ 	.byte	0x04, 0x36
        /*006a*/ 	.short	(.L_23 - .L_22)
.L_22:
        /*006c*/ 	.word	0x00000008
.L_23:


//--------------------- .nv.callgraph             --------------------------
	.section	.nv.callgraph,"",@"SHT_CUDA_CALLGRAPH"
	.align	4
	.sectionentsize	8
	.align		4
        /*0000*/ 	.word	0x00000000
	.align		4
        /*0004*/ 	.word	0xffffffff
	.align		4
        /*0008*/ 	.word	0x00000000
	.align		4
        /*000c*/ 	.word	0xfffffffe
	.align		4
        /*0010*/ 	.word	0x00000000
	.align		4
        /*0014*/ 	.word	0xfffffffd
	.align		4
        /*0018*/ 	.word	0x00000000
	.align		4
        /*001c*/ 	.word	0xfffffffc


//--------------------- .text.triton_poi_fused_mul_sigmoid_25 --------------------------
	.section	.text.triton_poi_fused_mul_sigmoid_25,"ax",@progbits
	.align	128
        .global         triton_poi_fused_mul_sigmoid_25
        .type           triton_poi_fused_mul_sigmoid_25,@function
        .size           triton_poi_fused_mul_sigmoid_25,(.L_x_1 - triton_poi_fused_mul_sigmoid_25)
        .other          triton_poi_fused_mul_sigmoid_25,@"STO_CUDA_ENTRY STV_DEFAULT"
triton_poi_fused_mul_sigmoid_25:
.text.triton_poi_fused_mul_sigmoid_25:
[----:B------:R-:W-:Y:S01]  /*0000*/  LDC R1, c[0x0][0x28] ;  /* 0x00000a00ff017b82 */ /* 0x000fe20000000800 */
[----:B------:R-:W1:Y:S07]  /*0010*/  S2R R0, SR_TID.X ;  /* 0x0000000000007919 */ /* 0x000e6e0000002100 */
[----:B------:R-:W2:Y:S01]  /*0020*/  LDC.64 R2, c[0x0][0x210] ;  /* 0x00008400ff027b82 */ /* 0x000ea20000000a00 */
[----:B------:R-:W-:Y:S01]  /*0030*/  ULDC.64 UR4, c[0x0][0x208] ;  /* 0x0000820000047ab9 */ /* 0x000fe20000000a00 */
[----:B------:R-:W3:Y:S06]  /*0040*/  S2R R11, SR_CTAID.X ;  /* 0x00000000000b7919 */ /* 0x000eec0000002500 */
[----:B------:R-:W4:Y:S01]  /*0050*/  LDC.64 R8, c[0x0][0x218] ;  /* 0x00008600ff087b82 */ /* 0x000f220000000a00 */
[----:B-1----:R-:W-:-:S04]  /*0060*/  SHF.L.U32 R0, R0, 0x2, RZ ;  /* 0x0000000200007819 */ /* 0x002fc800000006ff */
[----:B------:R-:W-:-:S04]  /*0070*/  LOP3.LUT R0, R0, 0x1fc, RZ, 0xc0, !PT ;  /* 0x000001fc00007812 */ /* 0x000fc800078ec0ff */
[----:B---3--:R-:W-:-:S05]  /*0080*/  LEA R11, R11, R0, 0x9 ;  /* 0x000000000b0b7211 */ /* 0x008fca00078e48ff */
[----:B--2---:R-:W-:-:S05]  /*0090*/  IMAD.WIDE R2, R11, 0x4, R2 ;  /* 0x000000040b027825 */ /* 0x004fca00078e0202 */
[----:B------:R-:W2:Y:S01]  /*00a0*/  LDG.E.128 R4, desc[UR4][R2.64] ;  /* 0x0000000402047981 */ /* 0x000ea2000c1e1d00 */
[----:B------:R-:W-:-:S05]  /*00b0*/  IMAD.HI R0, R11, 0x66666667, RZ ;  /* 0x666666670b007827 */ /* 0x000fca00078e02ff */
[----:B------:R-:W-:-:S04]  /*00c0*/  SHF.R.U32.HI R13, RZ, 0x1f, R0 ;  /* 0x0000001fff0d7819 */ /* 0x000fc80000011600 */
[CC--:B------:R-:W-:Y:S02]  /*00d0*/  LEA.HI.SX32 R10, R0.reuse, R13.reuse, 0x18 ;  /* 0x0000000d000a7211 */ /* 0x0c0fe400078fc2ff */
[----:B------:R-:W-:-:S03]  /*00e0*/  LEA.HI.SX32 R13, R0, R13, 0x14 ;  /* 0x0000000d000d7211 */ /* 0x000fc600078fa2ff */
[----:B------:R-:W-:-:S04]  /*00f0*/  IMAD R10, R10, -0x280, R11 ;  /* 0xfffffd800a0a7824 */ /* 0x000fc800078e020b */
[----:B------:R-:W-:-:S04]  /*0100*/  IMAD R13, R13, 0x280, R10 ;  /* 0x000002800d0d7824 */ /* 0x000fc800078e020a */
[----:B----4-:R-:W-:-:S06]  /*0110*/  IMAD.WIDE R8, R13, 0x4, R8 ;  /* 0x000000040d087825 */ /* 0x010fcc00078e0208 */
[----:B------:R-:W3:Y:S01]  /*0120*/  LDG.E.EL.128 R8, desc[UR4][R8.64] ;  /* 0x0000000408087981 */ /* 0x000ee2000c2e1d00 */
[----:B--2---:R-:W-:-:S04]  /*0130*/  FADD R0, RZ, -R4 ;  /* 0x80000004ff007221 */ /* 0x004fc80000000000 */
[----:B------:R-:W-:Y:S01]  /*0140*/  FMUL R12, R0, 1.4426950216293334961 ;  /* 0x3fb8aa3b000c7820 */ /* 0x000fe20000400000 */
[----:B------:R-:W-:-:S04]  /*0150*/  FADD R0, RZ, -R5 ;  /* 0x80000005ff007221 */ /* 0x000fc80000000000 */
[----:B------:R-:W-:Y:S01]  /*0160*/  FMUL R14, R0, 1.4426950216293334961 ;  /* 0x3fb8aa3b000e7820 */ /* 0x000fe20000400000 */
[----:B------:R-:W-:Y:S01]  /*0170*/  FADD R0, RZ, -R6 ;  /* 0x80000006ff007221 */ /* 0x000fe20000000000 */
[----:B------:R-:W-:-:S03]  /*0180*/  FSETP.GEU.AND P0, PT, R12, -126, PT ;  /* 0xc2fc00000c00780b */ /* 0x000fc60003f0e000 */
[----:B------:R-:W-:Y:S01]  /*0190*/  FMUL R16, R0, 1.4426950216293334961 ;  /* 0x3fb8aa3b00107820 */ /* 0x000fe20000400000 */
[----:B------:R-:W-:Y:S01]  /*01a0*/  FADD R0, RZ, -R7 ;  /* 0x80000007ff007221 */ /* 0x000fe20000000000 */
[----:B------:R-:W-:-:S03]  /*01b0*/  FSETP.GEU.AND P1, PT, R14, -126, PT ;  /* 0xc2fc00000e00780b */ /* 0x000fc60003f2e000 */
[----:B------:R-:W-:Y:S01]  /*01c0*/  FSETP.GEU.AND P2, PT, R16, -126, PT ;  /* 0xc2fc00001000780b */ /* 0x000fe20003f4e000 */
[----:B------:R-:W-:-:S04]  /*01d0*/  FMUL R17, R0, 1.4426950216293334961 ;  /* 0x3fb8aa3b00117820 */ /* 0x000fc80000400000 */
[----:B------:R-:W-:Y:S01]  /*01e0*/  @!P0 FMUL R12, R12, 0.5 ;  /* 0x3f0000000c0c8820 */ /* 0x000fe20000400000 */
[----:B------:R-:W-:-:S03]  /*01f0*/  FSETP.GEU.AND P4, PT, R17, -126, PT ;  /* 0xc2fc00001100780b */ /* 0x000fc60003f8e000 */
[----:B------:R1:W2:Y:S01]  /*0200*/  MUFU.EX2 R13, R12 ;  /* 0x0000000c000d7308 */ /* 0x0002a20000000800 */
[----:B---3--:R-:W-:Y:S01]  /*0210*/  FADD R9, RZ, -R9 ;  /* 0x80000009ff097221 */ /* 0x008fe20000000000 */
[----:B------:R-:W-:Y:S01]  /*0220*/  FADD R8, RZ, -R8 ;  /* 0x80000008ff087221 */ /* 0x000fe20000000000 */
[----:B------:R-:W-:Y:S01]  /*0230*/  FADD R10, RZ, -R10 ;  /* 0x8000000aff0a7221 */ /* 0x000fe20000000000 */
[----:B------:R-:W-:Y:S01]  /*0240*/  @!P2 FMUL R16, R16, 0.5 ;  /* 0x3f0000001010a820 */ /* 0x000fe20000400000 */
[----:B------:R-:W-:Y:S01]  /*0250*/  FMUL R9, R9, 1.4426950216293334961 ;  /* 0x3fb8aa3b09097820 */ /* 0x000fe20000400000 */
[----:B------:R-:W-:Y:S01]  /*0260*/  FADD R11, RZ, -R11 ;  /* 0x8000000bff0b7221 */ /* 0x000fe20000000000 */
[----:B------:R-:W-:Y:S01]  /*0270*/  FMUL R10, R10, 1.4426950216293334961 ;  /* 0x3fb8aa3b0a0a7820 */ /* 0x000fe20000400000 */
[----:B------:R-:W-:Y:S01]  /*0280*/  @!P1 FMUL R14, R14, 0.5 ;  /* 0x3f0000000e0e9820 */ /* 0x000fe20000400000 */
[----:B-1----:R-:W-:Y:S01]  /*0290*/  FMUL R12, R8, 1.4426950216293334961 ;  /* 0x3fb8aa3b080c7820 */ /* 0x002fe20000400000 */
[----:B------:R-:W1:Y:S01]  /*02a0*/  MUFU.EX2 R16, R16 ;  /* 0x0000001000107308 */ /* 0x000e620000000800 */
[----:B------:R-:W-:Y:S01]  /*02b0*/  FSETP.GEU.AND P6, PT, R9, -126, PT ;  /* 0xc2fc00000900780b */ /* 0x000fe20003fce000 */
[----:B------:R-:W-:Y:S01]  /*02c0*/  FMUL R11, R11, 1.4426950216293334961 ;  /* 0x3fb8aa3b0b0b7820 */ /* 0x000fe20000400000 */
[----:B------:R-:W-:Y:S01]  /*02d0*/  FSETP.GEU.AND P5, PT, R10, -126, PT ;  /* 0xc2fc00000a00780b */ /* 0x000fe20003fae000 */
[----:B------:R-:W-:Y:S01]  /*02e0*/  @!P4 FMUL R17, R17, 0.5 ;  /* 0x3f0000001111c820 */ /* 0x000fe20000400000 */
[----:B------:R-:W-:Y:S01]  /*02f0*/  FSETP.GEU.AND P3, PT, R12, -126, PT ;  /* 0xc2fc00000c00780b */ /* 0x000fe20003f6e000 */
[----:B--2---:R-:W-:-:S02]  /*0300*/  @!P0 FMUL R13, R13, R13 ;  /* 0x0000000d0d0d8220 */ /* 0x004fc40000400000 */
[----:B------:R-:W2:Y:S02]  /*0310*/  MUFU.EX2 R15, R14 ;  /* 0x0000000e000f7308 */ /* 0x000ea40000000800 */
[----:B------:R-:W-:-:S04]  /*0320*/  FADD R0, R13, 1 ;  /* 0x3f8000000d007421 */ /* 0x000fc80000000000 */
[----:B------:R-:W-:Y:S01]  /*0330*/  @!P6 FMUL R9, R9, 0.5 ;  /* 0x3f0000000909e820 */ /* 0x000fe20000400000 */
[----:B-1----:R-:W-:Y:S01]  /*0340*/  @!P2 FMUL R16, R16, R16 ;  /* 0x000000101010a220 */ /* 0x002fe20000400000 */
[----:B------:R-:W-:Y:S01]  /*0350*/  FSETP.GEU.AND P2, PT, R11, -126, PT ;  /* 0xc2fc00000b00780b */ /* 0x000fe20003f4e000 */
[----:B------:R-:W-:Y:S01]  /*0360*/  @!P5 FMUL R10, R10, 0.5 ;  /* 0x3f0000000a0ad820 */ /* 0x000fe20000400000 */
[----:B------:R-:W-:Y:S01]  /*0370*/  @!P3 FMUL R12, R12, 0.5 ;  /* 0x3f0000000c0cb820 */ /* 0x000fe20000400000 */
[----:B------:R-:W1:Y:S01]  /*0380*/  MUFU.EX2 R17, R17 ;  /* 0x0000001100117308 */ /* 0x000e620000000800 */
[----:B------:R-:W-:Y:S01]  /*0390*/  FADD R16, R16, 1 ;  /* 0x3f80000010107421 */ /* 0x000fe20000000000 */
[----:B--2---:R-:W-:Y:S01]  /*03a0*/  @!P1 FMUL R15, R15, R15 ;  /* 0x0000000f0f0f9220 */ /* 0x004fe20000400000 */
[----:B------:R-:W-:-:S05]  /*03b0*/  FSETP.GT.AND P1, PT, R0, 8.50705917302346158658e+37, PT ;  /* 0x7e8000000000780b */ /* 0x000fca0003f24000 */
[----:B------:R-:W2:Y:S01]  /*03c0*/  MUFU.EX2 R9, R9 ;  /* 0x0000000900097308 */ /* 0x000ea20000000800 */
[----:B------:R-:W-:Y:S01]  /*03d0*/  FADD R15, R15, 1 ;  /* 0x3f8000000f0f7421 */ /* 0x000fe20000000000 */
[----:B------:R-:W-:-:S04]  /*03e0*/  @!P2 FMUL R11, R11, 0.5 ;  /* 0x3f0000000b0ba820 */ /* 0x000fc80000400000 */
[----:B------:R-:W-:Y:S01]  /*03f0*/  FSETP.GT.AND P0, PT, R15, 8.50705917302346158658e+37, PT ;  /* 0x7e8000000f00780b */ /* 0x000fe20003f04000 */
[----:B-1----:R-:W-:Y:S01]  /*0400*/  @!P4 FMUL R17, R17, R17 ;  /* 0x000000111111c220 */ /* 0x002fe20000400000 */
[----:B------:R-:W1:Y:S01]  /*0410*/  MUFU.EX2 R12, R12 ;  /* 0x0000000c000c7308 */ /* 0x000e620000000800 */
[----:B------:R-:W-:Y:S01]  /*0420*/  FSETP.GT.AND P4, PT, R16, 8.50705917302346158658e+37, PT ;  /* 0x7e8000001000780b */ /* 0x000fe20003f84000 */
[----:B------:R-:W-:Y:S01]  /*0430*/  @P1 FMUL R0, R0, 0.25 ;  /* 0x3e80000000001820 */ /* 0x000fe20000400000 */
[----:B------:R-:W-:Y:S01]  /*0440*/  FADD R17, R17, 1 ;  /* 0x3f80000011117421 */ /* 0x000fe20000000000 */
[----:B--2---:R-:W-:-:S04]  /*0450*/  @!P6 FMUL R9, R9, R9 ;  /* 0x000000090909e220 */ /* 0x004fc80000400000 */
[----:B------:R-:W2:Y:S01]  /*0460*/  MUFU.EX2 R10, R10 ;  /* 0x0000000a000a7308 */ /* 0x000ea20000000800 */
[----:B------:R-:W-:Y:S01]  /*0470*/  FADD R20, R9, 1 ;  /* 0x3f80000009147421 */ /* 0x000fe20000000000 */
[----:B------:R-:W-:Y:S01]  /*0480*/  HFMA2.MMA R9, -RZ, RZ, 1.625, 0 ;  /* 0x3e800000ff097435 */ /* 0x000fe200000001ff */
[----:B------:R-:W-:-:S03]  /*0490*/  @P0 FMUL R15, R15, 0.25 ;  /* 0x3e8000000f0f0820 */ /* 0x000fc60000400000 */
[----:B------:R-:W-:Y:S01]  /*04a0*/  @P4 FMUL R16, R16, 0.25 ;  /* 0x3e80000010104820 */ /* 0x000fe20000400000 */
[----:B-1----:R-:W-:Y:S01]  /*04b0*/  @!P3 FMUL R12, R12, R12 ;  /* 0x0000000c0c0cb220 */ /* 0x002fe20000400000 */
[----:B------:R-:W1:Y:S01]  /*04c0*/  MUFU.EX2 R11, R11 ;  /* 0x0000000b000b7308 */ /* 0x000e620000000800 */
[----:B------:R-:W-:Y:S02]  /*04d0*/  FSETP.GT.AND P3, PT, R17, 8.50705917302346158658e+37, PT ;  /* 0x7e8000001100780b */ /* 0x000fe40003f64000 */
[----:B------:R-:W-:Y:S01]  /*04e0*/  FADD R18, R12, 1 ;  /* 0x3f8000000c127421 */ /* 0x000fe20000000000 */
[----:B------:R-:W-:Y:S01]  /*04f0*/  FSEL R13, R9, 1, P1 ;  /* 0x3f800000090d7808 */ /* 0x000fe20000800000 */
[----:B--2---:R-:W-:-:S03]  /*0500*/  @!P5 FMUL R10, R10, R10 ;  /* 0x0000000a0a0ad220 */ /* 0x004fc60000400000 */
[----:B------:R-:W-:Y:S01]  /*0510*/  FSETP.GT.AND P6, PT, R18, 8.50705917302346158658e+37, PT ;  /* 0x7e8000001200780b */ /* 0x000fe20003fc4000 */
[----:B------:R-:W2:Y:S01]  /*0520*/  MUFU.RCP R0, R0 ;  /* 0x0000000000007308 */ /* 0x000ea20000001000 */
[----:B------:R-:W-:Y:S01]  /*0530*/  FSETP.GT.AND P5, PT, R20, 8.50705917302346158658e+37, PT ;  /* 0x7e8000001400780b */ /* 0x000fe20003fa4000 */
[----:B------:R-:W-:Y:S01]  /*0540*/  FADD R12, R10, 1 ;  /* 0x3f8000000a0c7421 */ /* 0x000fe20000000000 */
[----:B------:R-:W-:Y:S02]  /*0550*/  FSEL R19, R9, 1, P3 ;  /* 0x3f80000009137808 */ /* 0x000fe40001800000 */
[----:B------:R-:W-:Y:S01]  /*0560*/  @P3 FMUL R17, R17, 0.25 ;  /* 0x3e80000011113820 */ /* 0x000fe20000400000 */
[----:B-1----:R-:W-:Y:S01]  /*0570*/  @!P2 FMUL R11, R11, R11 ;  /* 0x0000000b0b0ba220 */ /* 0x002fe20000400000 */
[----:B------:R-:W-:Y:S01]  /*0580*/  FSETP.GT.AND P2, PT, R12, 8.50705917302346158658e+37, PT ;  /* 0x7e8000000c00780b */ /* 0x000fe20003f44000 */
[----:B------:R1:W3:Y:S02]  /*0590*/  MUFU.RCP R8, R15 ;  /* 0x0000000f00087308 */ /* 0x0002e40000001000 */
[----:B------:R-:W-:-:S02]  /*05a0*/  FADD R21, R11, 1 ;  /* 0x3f8000000b157421 */ /* 0x000fc40000000000 */
[----:B------:R-:W-:Y:S02]  /*05b0*/  @P6 FMUL R18, R18, 0.25 ;  /* 0x3e80000012126820 */ /* 0x000fe40000400000 */
[----:B------:R-:W-:Y:S01]  /*05c0*/  @P5 FMUL R20, R20, 0.25 ;  /* 0x3e80000014145820 */ /* 0x000fe20000400000 */
[----:B------:R-:W-:Y:S01]  /*05d0*/  FSETP.GT.AND P1, PT, R21, 8.50705917302346158658e+37, PT ;  /* 0x7e8000001500780b */ /* 0x000fe20003f24000 */
[----:B------:R-:W4:Y:S01]  /*05e0*/  MUFU.RCP R16, R16 ;  /* 0x0000001000107308 */ /* 0x000f220000001000 */
[C---:B-1----:R-:W-:Y:S01]  /*05f0*/  FSEL R15, R9.reuse, 1, P0 ;  /* 0x3f800000090f7808 */ /* 0x042fe20000000000 */
[----:B--2---:R-:W-:Y:S02]  /*0600*/  FMUL R13, R0, R13 ;  /* 0x0000000d000d7220 */ /* 0x004fe40000400000 */
[----:B------:R-:W-:Y:S02]  /*0610*/  @P2 FMUL R12, R12, 0.25 ;  /* 0x3e8000000c0c2820 */ /* 0x000fe40000400000 */
[----:B------:R-:W-:Y:S01]  /*0620*/  FMUL R4, R4, R13 ;  /* 0x0000000d04047220 */ /* 0x000fe20000400000 */
[----:B---3--:R-:W-:Y:S01]  /*0630*/  FMUL R8, R8, R15 ;  /* 0x0000000f08087220 */ /* 0x008fe20000400000 */
[----:B------:R1:W2:Y:S01]  /*0640*/  MUFU.RCP R14, R17 ;  /* 0x00000011000e7308 */ /* 0x0002a20000001000 */
[----:B------:R-:W-:-:S02]  /*0650*/  FSEL R13, R9, 1, P6 ;  /* 0x3f800000090d7808 */ /* 0x000fc40003000000 */
[----:B------:R-:W-:Y:S01]  /*0660*/  FMUL R5, R5, R8 ;  /* 0x0000000805057220 */ /* 0x000fe20000400000 */
[----:B------:R-:W-:Y:S01]  /*0670*/  @P1 FMUL R21, R21, 0.25 ;  /* 0x3e80000015151820 */ /* 0x000fe20000400000 */
[C---:B------:R-:W-:Y:S02]  /*0680*/  FSEL R8, R9.reuse, 1, P5 ;  /* 0x3f80000009087808 */ /* 0x040fe40002800000 */
[C---:B------:R-:W-:Y:S01]  /*0690*/  FSEL R15, R9.reuse, 1, P2 ;  /* 0x3f800000090f7808 */ /* 0x040fe20001000000 */
[----:B------:R-:W3:Y:S01]  /*06a0*/  MUFU.RCP R10, R18 ;  /* 0x00000012000a7308 */ /* 0x000ee20000001000 */
[C---:B-1----:R-:W-:Y:S02]  /*06b0*/  FSEL R17, R9.reuse, 1, P4 ;  /* 0x3f80000009117808 */ /* 0x042fe40002000000 */
[----:B------:R-:W-:-:S03]  /*06c0*/  FSEL R9, R9, 1, P1 ;  /* 0x3f80000009097808 */ /* 0x000fc60000800000 */
[----:B----4-:R-:W-:Y:S01]  /*06d0*/  FMUL R17, R16, R17 ;  /* 0x0000001110117220 */ /* 0x010fe20000400000 */
[----:B--2---:R-:W-:Y:S01]  /*06e0*/  FMUL R14, R14, R19 ;  /* 0x000000130e0e7220 */ /* 0x004fe20000400000 */
[----:B------:R-:W1:Y:S02]  /*06f0*/  MUFU.RCP R11, R20 ;  /* 0x00000014000b7308 */ /* 0x000e640000001000 */
[----:B------:R-:W-:Y:S01]  /*0700*/  FMUL R6, R6, R17 ;  /* 0x0000001106067220 */ /* 0x000fe20000400000 */
[----:B------:R-:W-:Y:S01]  /*0710*/  FMUL R7, R7, R14 ;  /* 0x0000000e07077220 */ /* 0x000fe20000400000 */
[----:B---3--:R-:W-:-:S04]  /*0720*/  FMUL R13, R10, R13 ;  /* 0x0000000d0a0d7220 */ /* 0x008fc80000400000 */
[----:B------:R-:W2:Y:S01]  /*0730*/  MUFU.RCP R12, R12 ;  /* 0x0000000c000c7308 */ /* 0x000ea20000001000 */
[----:B------:R-:W-:Y:S01]  /*0740*/  FMUL R4, R4, R13 ;  /* 0x0000000d04047220 */ /* 0x000fe20000400000 */
[----:B-1----:R-:W-:-:S06]  /*0750*/  FMUL R8, R11, R8 ;  /* 0x000000080b087220 */ /* 0x002fcc0000400000 */
[----:B------:R-:W1:Y:S01]  /*0760*/  MUFU.RCP R0, R21 ;  /* 0x0000001500007308 */ /* 0x000e620000001000 */
[----:B------:R-:W-:Y:S01]  /*0770*/  FMUL R5, R5, R8 ;  /* 0x0000000805057220 */ /* 0x000fe20000400000 */
[----:B--2---:R-:W-:-:S04]  /*0780*/  FMUL R15, R12, R15 ;  /* 0x0000000f0c0f7220 */ /* 0x004fc80000400000 */
[----:B------:R-:W-:Y:S01]  /*0790*/  FMUL R6, R6, R15 ;  /* 0x0000000f06067220 */ /* 0x000fe20000400000 */
[----:B-1----:R-:W-:-:S04]  /*07a0*/  FMUL R0, R0, R9 ;  /* 0x0000000900007220 */ /* 0x002fc80000400000 */
[----:B------:R-:W-:-:S05]  /*07b0*/  FMUL R7, R7, R0 ;  /* 0x0000000007077220 */ /* 0x000fca0000400000 */
[----:B------:R-:W-:Y:S01]  /*07c0*/  STG.E.128 desc[UR4][R2.64], R4 ;  /* 0x0000000402007986 */ /* 0x000fe2000c101d04 */
[----:B------:R-:W-:Y:S05]  /*07d0*/  EXIT ;  /* 0x000000000000794d */ /* 0x000fea0003800000 */
.L_x_0:
[----:B------:R-:W-:-:S00]  /*07e0*/  BRA `(.L_x_0) ;  /* 0xfffffffc00fc7947 */ /* 0x000fc0000383ffff */
[----:B------:R-:W-:-:S00]  /*07f0*/  NOP ;  /* 0x0000000000007918 */ /* 0x000fc00000000000 */
        /* <DEDUP_REMOVED lines=8> */
.L_x_1:


//--------------------- .nv.constant0.triton_poi_fused_mul_sigmoid_25 --------------------------
	.section	.nv.constant0.triton_poi_fused_mul_sigmoid_25,"a",@progbits
	.sectionflags	@""
	.align	4
.nv.constant0.triton_poi_fused_mul_sigmoid_25:
	.zero		548
